//
// Generated by NVIDIA NVVM Compiler
//
// Compiler Build ID: CL-36424714
// Cuda compilation tools, release 13.0, V13.0.88
// Based on NVVM 20.0.0
//

.version 9.0
.target sm_100
.address_size 64

	// .globl	_Z4blurPi

.visible .entry _Z4blurPi(
	.param .u64 .ptr .align 1 _Z4blurPi_param_0
)
{
	.reg .pred 	%p<5>;
	.reg .b16 	%rs<7>;
	.reg .b32 	%r<97>;
	.reg .b64 	%rd<9>;

	ld.param.u64 	%rd4, [_Z4blurPi_param_0];
	cvta.to.global.u64 	%rd1, %rd4;
	mov.u32 	%r1, %ctaid.x;
	mov.u32 	%r2, %tid.x;
	mad.lo.s32 	%r3, %r1, 263, %r2;
	mul.wide.u32 	%rd5, %r3, 4;
	add.s64 	%rd2, %rd1, %rd5;
	ld.global.u32 	%r4, [%rd2];
	setp.eq.s32 	%p1, %r1, 0;
	add.s32 	%r36, %r3, -263;
	mul.wide.s32 	%rd6, %r36, 4;
	add.s64 	%rd3, %rd1, %rd6;
	mov.b32 	%r82, 0;
	mov.u32 	%r83, %r82;
	mov.u32 	%r84, %r82;
	@%p1 bra 	$L__BB0_2;
	ld.global.u32 	%r38, [%rd3];
	and.b32  	%r84, %r38, 255;
	shr.u32 	%r39, %r38, 8;
	and.b32  	%r83, %r39, 255;
	shr.u32 	%r40, %r38, 16;
	and.b32  	%r82, %r40, 255;
	setp.eq.s32 	%p2, %r1, 399;
	mov.b32 	%r85, 0;
	mov.u32 	%r86, %r85;
	mov.u32 	%r87, %r85;
	@%p2 bra 	$L__BB0_3;
$L__BB0_2:
	ld.global.u32 	%r41, [%rd3+2104];
	and.b32  	%r87, %r41, 255;
	shr.u32 	%r42, %r41, 8;
	and.b32  	%r86, %r42, 255;
	shr.u32 	%r43, %r41, 16;
	and.b32  	%r85, %r43, 255;
$L__BB0_3:
	setp.eq.s32 	%p3, %r2, 0;
	mov.b32 	%r91, 0;
	mov.u32 	%r92, %r91;
	mov.u32 	%r93, %r91;
	@%p3 bra 	$L__BB0_5;
	add.s32 	%r46, %r3, -1;
	mul.wide.u32 	%rd7, %r46, 4;
	add.s64 	%rd8, %rd1, %rd7;
	ld.global.u32 	%r47, [%rd8];
	and.b32  	%r93, %r47, 255;
	shr.u32 	%r48, %r47, 8;
	and.b32  	%r92, %r48, 255;
	shr.u32 	%r49, %r47, 16;
	and.b32  	%r91, %r49, 255;
	setp.eq.s32 	%p4, %r2, 262;
	mov.b32 	%r94, 0;
	mov.u32 	%r95, %r94;
	mov.u32 	%r96, %r94;
	@%p4 bra 	$L__BB0_6;
$L__BB0_5:
	ld.global.u32 	%r50, [%rd2+4];
	and.b32  	%r96, %r50, 255;
	shr.u32 	%r51, %r50, 8;
	and.b32  	%r95, %r51, 255;
	shr.u32 	%r52, %r50, 16;
	and.b32  	%r94, %r52, 255;
$L__BB0_6:
	shr.u32 	%r53, %r4, 16;
	and.b32  	%r54, %r53, 255;
	shr.u32 	%r55, %r4, 8;
	and.b32  	%r56, %r55, 255;
	and.b32  	%r57, %r4, 255;
	bar.sync 	0;
	add.s32 	%r58, %r87, %r84;
	add.s32 	%r59, %r58, %r93;
	add.s32 	%r60, %r59, %r96;
	add.s32 	%r61, %r60, %r57;
	cvt.u16.u32 	%rs1, %r61;
	mul.hi.u16 	%rs2, %rs1, 13108;
	cvt.u32.u16 	%r62, %rs2;
	add.s32 	%r63, %r86, %r83;
	add.s32 	%r64, %r63, %r92;
	add.s32 	%r65, %r64, %r95;
	add.s32 	%r66, %r65, %r56;
	cvt.u16.u32 	%rs3, %r66;
	mul.hi.u16 	%rs4, %rs3, 13108;
	add.s32 	%r67, %r85, %r82;
	add.s32 	%r68, %r67, %r91;
	add.s32 	%r69, %r68, %r94;
	add.s32 	%r70, %r69, %r54;
	cvt.u16.u32 	%rs5, %r70;
	mul.hi.u16 	%rs6, %rs5, 13108;
	cvt.u32.u16 	%r71, %rs6;
	ld.global.u8 	%r72, [%rd2+3];
	shl.b32 	%r73, %r72, 24;
	mul.wide.u16 	%r74, %rs4, 256;
	shl.b32 	%r75, %r71, 16;
	or.b32  	%r76, %r74, %r62;
	or.b32  	%r77, %r76, %r75;
	or.b32  	%r78, %r77, %r73;
	st.global.u32 	[%rd2], %r78;
	ret;

}


// ===== COMPILED SASS (sm_100) =====

	.target	sm_100

	.elftype	@"ET_EXEC"


//--------------------- .note.nv.tkinfo           --------------------------
	.section	.note.nv.tkinfo,"",@"SHT_NOTE"
	.sectionflags	@"SHF_NOTE_NV_TKINFO"
	.tkinfo
        /*0018*/ 	.word	0x00000002
        /*0030*/ 	.string	""
        /*0030*/ 	.string	"ptxas"
        /*0030*/ 	.string	"Cuda compilation tools, release 13.0, V13.0.88"
        /*0030*/ 	.string	"Build cuda_13.0.r13.0/compiler.36424714_0"
        /*0030*/ 	.string	"-arch sm_100 -m 64 "



//--------------------- .note.nv.cuinfo           --------------------------
	.section	.note.nv.cuinfo,"",@"SHT_NOTE"
	.sectionflags	@"SHF_NOTE_NV_CUINFO"
        /*0018*/ 	.short	0x0002
        /*001a*/ 	.short	0x0064
        /*001c*/ 	.short	0x0082
	.zero		2


//--------------------- .nv.info                  --------------------------
	.section	.nv.info,"",@"SHT_CUDA_INFO"
	.align	4


	//----- nvinfo : EIATTR_REGCOUNT
	.align		4
        /*0000*/ 	.byte	0x04, 0x2f
        /*0002*/ 	.short	(.L_1 - .L_0)
	.align		4
.L_0:
        /*0004*/ 	.word	index@(_Z4blurPi)
        /*0008*/ 	.word	0x00000015


	//----- nvinfo : EIATTR_FRAME_SIZE
	.align		4
.L_1:
        /*000c*/ 	.byte	0x04, 0x11
        /*000e*/ 	.short	(.L_3 - .L_2)
	.align		4
.L_2:
        /*0010*/ 	.word	index@(_Z4blurPi)
        /*0014*/ 	.word	0x00000000


	//----- nvinfo : EIATTR_MIN_STACK_SIZE
	.align		4
.L_3:
        /*0018*/ 	.byte	0x04, 0x12
        /*001a*/ 	.short	(.L_5 - .L_4)
	.align		4
.L_4:
        /*001c*/ 	.word	index@(_Z4blurPi)
        /*0020*/ 	.word	0x00000000
.L_5:


//--------------------- .nv.compat                --------------------------
	.section	.nv.compat,"",@"SHT_CUDA_COMPAT_INFO"
	.align	4
        /*0000*/ 	.byte	0x02, 0x09, 0x00, 0x00, 0x02, 0x02, 0x01, 0x00, 0x02, 0x05, 0x05, 0x00, 0x03, 0x07, 0x01, 0x01
        /*0010*/ 	.byte	0x02, 0x03, 0x00, 0x00, 0x02, 0x06, 0x01, 0x00, 0x04, 0x0b, 0x08, 0x00, 0x09, 0x00, 0x00, 0x00
        /*0020*/ 	.byte	0x00, 0x00, 0x00, 0x00


//--------------------- .nv.info._Z4blurPi        --------------------------
	.section	.nv.info._Z4blurPi,"",@"SHT_CUDA_INFO"
	.sectionflags	@""
	.align	4


	//----- nvinfo : EIATTR_CUDA_API_VERSION
	.align		4
        /*0000*/ 	.byte	0x04, 0x37
        /*0002*/ 	.short	(.L_7 - .L_6)
.L_6:
        /*0004*/ 	.word	0x00000082


	//----- nvinfo : EIATTR_KPARAM_INFO
	.align		4
.L_7:
        /*0008*/ 	.byte	0x04, 0x17
        /*000a*/ 	.short	(.L_9 - .L_8)
.L_8:
        /*000c*/ 	.word	0x00000000
        /*0010*/ 	.short	0x0000
        /*0012*/ 	.short	0x0000
        /*0014*/ 	.byte	0x00, 0xf5, 0x21, 0x00


	//----- nvinfo : EIATTR_SPARSE_MMA_MASK
	.align		4
.L_9:
        /*0018*/ 	.byte	0x03, 0x50
        /*001a*/ 	.short	0x0000


	//----- nvinfo : EIATTR_MAXREG_COUNT
	.align		4
        /*001c*/ 	.byte	0x03, 0x1b
        /*001e*/ 	.short	0x00ff


	//----- nvinfo : EIATTR_NUM_BARRIERS
	.align		4
        /*0020*/ 	.byte	0x02, 0x4c
        /*0022*/ 	.byte	0x01
	.zero		1


	//----- nvinfo : EIATTR_MERCURY_ISA_VERSION
	.align		4
        /*0024*/ 	.byte	0x03, 0x5f
        /*0026*/ 	.short	0x0101


	//----- nvinfo : EIATTR_VRC_CTA_INIT_COUNT
	.align		4
        /*0028*/ 	.byte	0x02, 0x4a
	.zero		1
	.zero		1


	//----- nvinfo : EIATTR_EXIT_INSTR_OFFSETS
	.align		4
        /*002c*/ 	.byte	0x04, 0x1c
        /*002e*/ 	.short	(.L_11 - .L_10)


	//   ....[0]....
.L_10:
        /*0030*/ 	.word	0x00000560


	//----- nvinfo : EIATTR_CRS_STACK_SIZE
	.align		4
.L_11:
        /*0034*/ 	.byte	0x04, 0x1e
        /*0036*/ 	.short	(.L_13 - .L_12)
.L_12:
        /*0038*/ 	.word	0x00000000


	//----- nvinfo : EIATTR_CBANK_PARAM_SIZE
	.align		4
.L_13:
        /*003c*/ 	.byte	0x03, 0x19
        /*003e*/ 	.short	0x0008


	//----- nvinfo : EIATTR_PARAM_CBANK
	.align		4
        /*0040*/ 	.byte	0x04, 0x0a
        /*0042*/ 	.short	(.L_15 - .L_14)
	.align		4
.L_14:
        /*0044*/ 	.word	index@(.nv.constant0._Z4blurPi)
        /*0048*/ 	.short	0x0380
        /*004a*/ 	.short	0x0008


	//----- nvinfo : EIATTR_SW_WAR
	.align		4
.L_15:
        /*004c*/ 	.byte	0x04, 0x36
        /*004e*/ 	.short	(.L_17 - .L_16)
.L_16:
        /*0050*/ 	.word	0x00000008
.L_17:


//--------------------- .nv.callgraph             --------------------------
	.section	.nv.callgraph,"",@"SHT_CUDA_CALLGRAPH"
	.align	4
	.sectionentsize	8
	.align		4
        /*0000*/ 	.word	0x00000000
	.align		4
        /*0004*/ 	.word	0xffffffff
	.align		4
        /*0008*/ 	.word	0x00000000
	.align		4
        /*000c*/ 	.word	0xfffffffe
	.align		4
        /*0010*/ 	.word	0x00000000
	.align		4
        /*0014*/ 	.word	0xfffffffd
	.align		4
        /*0018*/ 	.word	0x00000000
	.align		4
        /*001c*/ 	.word	0xfffffffc


//--------------------- .text._Z4blurPi           --------------------------
	.section	.text._Z4blurPi,"ax",@progbits
	.align	128
        .global         _Z4blurPi
        .type           _Z4blurPi,@function
        .size           _Z4blurPi,(.L_x_7 - _Z4blurPi)
        .other          _Z4blurPi,@"STO_CUDA_ENTRY STV_DEFAULT"
_Z4blurPi:
.text._Z4blurPi:
[----:B------:R-:W-:Y:S01]  /*0000*/  LDC R1, c[0x0][0x37c] ;  /* 0x0000df00ff017b82 */ /* 0x000fe20000000800 */
[----:B------:R-:W0:Y:S07]  /*0010*/  S2R R11, SR_CTAID.X ;  /* 0x00000000000b7919 */ /* 0x000e2e0000002500 */
[----:B------:R-:W1:Y:S01]  /*0020*/  LDC.64 R4, c[0x0][0x380] ;  /* 0x0000e000ff047b82 */ /* 0x000e620000000a00 */
[----:B------:R-:W2:Y:S01]  /*0030*/  LDCU.64 UR4, c[0x0][0x358] ;  /* 0x00006b00ff0477ac */ /* 0x000ea20008000a00 */
[----:B------:R-:W0:Y:S02]  /*0040*/  S2R R14, SR_TID.X ;  /* 0x00000000000e7919 */ /* 0x000e240000002100 */
[----:B0-----:R-:W-:-:S04]  /*0050*/  IMAD R15, R11, 0x107, R14 ;  /* 0x000001070b0f7824 */ /* 0x001fc800078e020e */
[----:B-1----:R-:W-:-:S05]  /*0060*/  IMAD.WIDE.U32 R2, R15, 0x4, R4 ;  /* 0x000000040f027825 */ /* 0x002fca00078e0004 */
[----:B--2---:R0:W5:Y:S01]  /*0070*/  LDG.E R0, desc[UR4][R2.64] ;  /* 0x0000000402007981 */ /* 0x004162000c1e1900 */
[----:B------:R-:W-:Y:S01]  /*0080*/  ISETP.NE.AND P0, PT, R11, RZ, PT ;  /* 0x000000ff0b00720c */ /* 0x000fe20003f05270 */
[----:B------:R-:W-:Y:S01]  /*0090*/  VIADD R7, R15, 0xfffffef9 ;  /* 0xfffffef90f077836 */ /* 0x000fe20000000000 */
[----:B------:R-:W-:Y:S01]  /*00a0*/  CS2R R8, SRZ ;  /* 0x0000000000087805 */ /* 0x000fe2000001ff00 */
[----:B------:R-:W-:Y:S02]  /*00b0*/  IMAD.MOV.U32 R10, RZ, RZ, RZ ;  /* 0x000000ffff0a7224 */ /* 0x000fe400078e00ff */
[----:B------:R-:W-:-:S08]  /*00c0*/  IMAD.WIDE R6, R7, 0x4, R4 ;  /* 0x0000000407067825 */ /* 0x000fd000078e0204 */
[----:B0-----:R-:W-:Y:S05]  /*00d0*/  @!P0 BRA `(.L_x_0) ;  /* 0x0000000000288947 */ /* 0x001fea0003800000 */
[----:B------:R-:W2:Y:S01]  /*00e0*/  LDG.E R8, desc[UR4][R6.64] ;  /* 0x0000000406087981 */ /* 0x000ea2000c1e1900 */
[----:B------:R-:W-:Y:S02]  /*00f0*/  ISETP.NE.AND P0, PT, R11, 0x18f, PT ;  /* 0x0000018f0b00780c */ /* 0x000fe40003f05270 */
[----:B------:R-:W-:Y:S01]  /*0100*/  CS2R R12, SRZ ;  /* 0x00000000000c7805 */ /* 0x000fe2000001ff00 */
[----:B------:R-:W-:Y:S01]  /*0110*/  IMAD.MOV.U32 R11, RZ, RZ, RZ ;  /* 0x000000ffff0b7224 */ /* 0x000fe200078e00ff */
[--C-:B--2---:R-:W-:Y:S02]  /*0120*/  SHF.R.U32.HI R9, RZ, 0x8, R8.reuse ;  /* 0x00000008ff097819 */ /* 0x104fe40000011608 */
[----:B------:R-:W-:Y:S02]  /*0130*/  SHF.R.U32.HI R10, RZ, 0x10, R8 ;  /* 0x00000010ff0a7819 */ /* 0x000fe40000011608 */
[----:B------:R-:W-:Y:S02]  /*0140*/  LOP3.LUT R8, R8, 0xff, RZ, 0xc0, !PT ;  /* 0x000000ff08087812 */ /* 0x000fe400078ec0ff */
[----:B------:R-:W-:-:S02]  /*0150*/  LOP3.LUT R9, R9, 0xff, RZ, 0xc0, !PT ;  /* 0x000000ff09097812 */ /* 0x000fc400078ec0ff */
[----:B------:R-:W-:Y:S01]  /*0160*/  LOP3.LUT R10, R10, 0xff, RZ, 0xc0, !PT ;  /* 0x000000ff0a0a7812 */ /* 0x000fe200078ec0ff */
[----:B------:R-:W-:Y:S06]  /*0170*/  @!P0 BRA `(.L_x_1) ;  /* 0x0000000000188947 */ /* 0x000fec0003800000 */
.L_x_0:
[----:B------:R-:W2:Y:S02]  /*0180*/  LDG.E R6, desc[UR4][R6.64+0x838] ;  /* 0x0008380406067981 */ /* 0x000ea4000c1e1900 */
[--C-:B--2---:R-:W-:Y:S02]  /*0190*/  SHF.R.U32.HI R12, RZ, 0x8, R6.reuse ;  /* 0x00000008ff0c7819 */ /* 0x104fe40000011606 */
[----:B------:R-:W-:Y:S02]  /*01a0*/  SHF.R.U32.HI R13, RZ, 0x10, R6 ;  /* 0x00000010ff0d7819 */ /* 0x000fe40000011606 */
[----:B------:R-:W-:Y:S02]  /*01b0*/  LOP3.LUT R11, R6, 0xff, RZ, 0xc0, !PT ;  /* 0x000000ff060b7812 */ /* 0x000fe400078ec0ff */
[----:B------:R-:W-:Y:S02]  /*01c0*/  LOP3.LUT R12, R12, 0xff, RZ, 0xc0, !PT ;  /* 0x000000ff0c0c7812 */ /* 0x000fe400078ec0ff */
[----:B------:R-:W-:-:S07]  /*01d0*/  LOP3.LUT R13, R13, 0xff, RZ, 0xc0, !PT ;  /* 0x000000ff0d0d7812 */ /* 0x000fce00078ec0ff */
.L_x_1:
[----:B------:R-:W-:Y:S01]  /*01e0*/  ISETP.NE.AND P0, PT, R14, RZ, PT ;  /* 0x000000ff0e00720c */ /* 0x000fe20003f05270 */
[----:B------:R-:W-:Y:S04]  /*01f0*/  BSSY.RECONVERGENT B0, `(.L_x_2) ;  /* 0x0000019000007945 */ /* 0x000fe80003800200 */
[----:B------:R-:W-:Y:S01]  /*0200*/  BSSY.RELIABLE B1, `(.L_x_3) ;  /* 0x0000011000017945 */ /* 0x000fe20003800100 */
[----:B------:R-:W-:Y:S01]  /*0210*/  CS2R R6, SRZ ;  /* 0x0000000000067805 */ /* 0x000fe2000001ff00 */
[----:B------:R-:W-:-:S06]  /*0220*/  IMAD.MOV.U32 R18, RZ, RZ, RZ ;  /* 0x000000ffff127224 */ /* 0x000fcc00078e00ff */
[----:B------:R-:W-:Y:S05]  /*0230*/  @!P0 BRA `(.L_x_4) ;  /* 0x0000000000348947 */ /* 0x000fea0003800000 */
[----:B------:R-:W-:-:S04]  /*0240*/  VIADD R17, R15, 0xffffffff ;  /* 0xffffffff0f117836 */ /* 0x000fc80000000000 */
[----:B------:R-:W-:-:S06]  /*0250*/  IMAD.WIDE.U32 R16, R17, 0x4, R4 ;  /* 0x0000000411107825 */ /* 0x000fcc00078e0004 */
[----:B------:R-:W2:Y:S01]  /*0260*/  LDG.E R16, desc[UR4][R16.64] ;  /* 0x0000000410107981 */ /* 0x000ea2000c1e1900 */
[----:B------:R-:W-:Y:S02]  /*0270*/  ISETP.NE.AND P0, PT, R14, 0x106, PT ;  /* 0x000001060e00780c */ /* 0x000fe40003f05270 */
[----:B------:R-:W-:Y:S01]  /*0280*/  CS2R R14, SRZ ;  /* 0x00000000000e7805 */ /* 0x000fe2000001ff00 */
[----:B------:R-:W-:-:S10]  /*0290*/  IMAD.MOV.U32 R4, RZ, RZ, RZ ;  /* 0x000000ffff047224 */ /* 0x000fd400078e00ff */
[----:B------:R-:W-:Y:S05]  /*02a0*/  @!P0 BREAK.RELIABLE B1 ;  /* 0x0000000000018942 */ /* 0x000fea0003800100 */
[--C-:B--2---:R-:W-:Y:S02]  /*02b0*/  SHF.R.U32.HI R18, RZ, 0x8, R16.reuse ;  /* 0x00000008ff127819 */ /* 0x104fe40000011610 */
[----:B------:R-:W-:Y:S02]  /*02c0*/  SHF.R.U32.HI R7, RZ, 0x10, R16 ;  /* 0x00000010ff077819 */ /* 0x000fe40000011610 */
[----:B------:R-:W-:Y:S02]  /*02d0*/  LOP3.LUT R6, R16, 0xff, RZ, 0xc0, !PT ;  /* 0x000000ff10067812 */ /* 0x000fe400078ec0ff */
[----:B------:R-:W-:-:S02]  /*02e0*/  LOP3.LUT R18, R18, 0xff, RZ, 0xc0, !PT ;  /* 0x000000ff12127812 */ /* 0x000fc400078ec0ff */
[----:B------:R-:W-:Y:S01]  /*02f0*/  LOP3.LUT R7, R7, 0xff, RZ, 0xc0, !PT ;  /* 0x000000ff07077812 */ /* 0x000fe200078ec0ff */
[----:B------:R-:W-:Y:S06]  /*0300*/  @!P0 BRA `(.L_x_5) ;  /* 0x00000000001c8947 */ /* 0x000fec0003800000 */
.L_x_4:
[----:B------:R-:W-:Y:S05]  /*0310*/  BSYNC.RELIABLE B1 ;  /* 0x0000000000017941 */ /* 0x000fea0003800100 */
.L_x_3:
[----:B------:R-:W2:Y:S02]  /*0320*/  LDG.E R4, desc[UR4][R2.64+0x4] ;  /* 0x0000040402047981 */ /* 0x000ea4000c1e1900 */
[--C-:B--2---:R-:W-:Y:S02]  /*0330*/  SHF.R.U32.HI R15, RZ, 0x8, R4.reuse ;  /* 0x00000008ff0f7819 */ /* 0x104fe40000011604 */
[----:B------:R-:W-:Y:S02]  /*0340*/  SHF.R.U32.HI R14, RZ, 0x10, R4 ;  /* 0x00000010ff0e7819 */ /* 0x000fe40000011604 */
[----:B------:R-:W-:Y:S02]  /*0350*/  LOP3.LUT R4, R4, 0xff, RZ, 0xc0, !PT ;  /* 0x000000ff04047812 */ /* 0x000fe400078ec0ff */
[----:B------:R-:W-:Y:S02]  /*0360*/  LOP3.LUT R15, R15, 0xff, RZ, 0xc0, !PT ;  /* 0x000000ff0f0f7812 */ /* 0x000fe400078ec0ff */
[----:B------:R-:W-:-:S07]  /*0370*/  LOP3.LUT R14, R14, 0xff, RZ, 0xc0, !PT ;  /* 0x000000ff0e0e7812 */ /* 0x000fce00078ec0ff */
.L_x_5:
[----:B------:R-:W-:Y:S05]  /*0380*/  BSYNC.RECONVERGENT B0 ;  /* 0x0000000000007941 */ /* 0x000fea0003800200 */
.L_x_2:
[----:B------:R-:W-:Y:S05]  /*0390*/  WARPSYNC.ALL ;  /* 0x0000000000007948 */ /* 0x000fea0003800000 */
[----:B------:R-:W-:Y:S06]  /*03a0*/  BAR.SYNC.DEFER_BLOCKING 0x0 ;  /* 0x0000000000007b1d */ /* 0x000fec0000010000 */
[----:B------:R-:W2:Y:S01]  /*03b0*/  LDG.E.U8 R5, desc[UR4][R2.64+0x3] ;  /* 0x0000030402057981 */ /* 0x000ea2000c1e1100 */
[----:B-----5:R-:W-:-:S02]  /*03c0*/  SHF.R.U32.HI R17, RZ, 0x8, R0 ;  /* 0x00000008ff117819 */ /* 0x020fc40000011600 */
[----:B------:R-:W-:Y:S02]  /*03d0*/  SHF.R.U32.HI R16, RZ, 0x10, R0 ;  /* 0x00000010ff107819 */ /* 0x000fe40000011600 */
[----:B------:R-:W-:Y:S02]  /*03e0*/  IADD3 R13, PT, PT, R7, R13, R10 ;  /* 0x0000000d070d7210 */ /* 0x000fe40007ffe00a */
[----:B------:R-:W-:Y:S02]  /*03f0*/  IADD3 R12, PT, PT, R18, R12, R9 ;  /* 0x0000000c120c7210 */ /* 0x000fe40007ffe009 */
[----:B------:R-:W-:Y:S02]  /*0400*/  LOP3.LUT R10, R17, 0xff, RZ, 0xc0, !PT ;  /* 0x000000ff110a7812 */ /* 0x000fe400078ec0ff */
[----:B------:R-:W-:Y:S02]  /*0410*/  LOP3.LUT R7, R16, 0xff, RZ, 0xc0, !PT ;  /* 0x000000ff10077812 */ /* 0x000fe400078ec0ff */
[----:B------:R-:W-:-:S02]  /*0420*/  IADD3 R6, PT, PT, R6, R11, R8 ;  /* 0x0000000b06067210 */ /* 0x000fc40007ffe008 */
[----:B------:R-:W-:Y:S02]  /*0430*/  LOP3.LUT R9, R0, 0xff, RZ, 0xc0, !PT ;  /* 0x000000ff00097812 */ /* 0x000fe400078ec0ff */
[----:B------:R-:W-:Y:S02]  /*0440*/  IADD3 R10, PT, PT, R10, R12, R15 ;  /* 0x0000000c0a0a7210 */ /* 0x000fe40007ffe00f */
[----:B------:R-:W-:Y:S02]  /*0450*/  IADD3 R7, PT, PT, R7, R13, R14 ;  /* 0x0000000d07077210 */ /* 0x000fe40007ffe00e */
[----:B------:R-:W-:Y:S02]  /*0460*/  IADD3 R4, PT, PT, R9, R6, R4 ;  /* 0x0000000609047210 */ /* 0x000fe40007ffe004 */
[----:B------:R-:W-:Y:S02]  /*0470*/  LOP3.LUT R10, R10, 0xffff, RZ, 0xc0, !PT ;  /* 0x0000ffff0a0a7812 */ /* 0x000fe400078ec0ff */
[----:B------:R-:W-:-:S02]  /*0480*/  LOP3.LUT R7, R7, 0xffff, RZ, 0xc0, !PT ;  /* 0x0000ffff07077812 */ /* 0x000fc400078ec0ff */
[----:B------:R-:W-:Y:S01]  /*0490*/  LOP3.LUT R4, R4, 0xffff, RZ, 0xc0, !PT ;  /* 0x0000ffff04047812 */ /* 0x000fe200078ec0ff */
[----:B------:R-:W-:Y:S02]  /*04a0*/  IMAD R10, R10, 0x3334, RZ ;  /* 0x000033340a0a7824 */ /* 0x000fe400078e02ff */
[----:B------:R-:W-:Y:S02]  /*04b0*/  IMAD R6, R7, 0x3334, RZ ;  /* 0x0000333407067824 */ /* 0x000fe400078e02ff */
[----:B------:R-:W-:Y:S01]  /*04c0*/  IMAD R0, R4, 0x3334, RZ ;  /* 0x0000333404007824 */ /* 0x000fe200078e02ff */
[----:B------:R-:W-:Y:S02]  /*04d0*/  SHF.R.U32.HI R4, RZ, 0x10, R10 ;  /* 0x00000010ff047819 */ /* 0x000fe4000001160a */
[----:B------:R-:W-:Y:S02]  /*04e0*/  SHF.R.U32.HI R6, RZ, 0x10, R6 ;  /* 0x00000010ff067819 */ /* 0x000fe40000011606 */
[----:B------:R-:W-:Y:S01]  /*04f0*/  SHF.R.U32.HI R0, RZ, 0x10, R0 ;  /* 0x00000010ff007819 */ /* 0x000fe20000011600 */
[----:B------:R-:W-:-:S02]  /*0500*/  IMAD.SHL.U32 R7, R4, 0x100, RZ ;  /* 0x0000010004077824 */ /* 0x000fc400078e00ff */
[----:B------:R-:W-:-:S05]  /*0510*/  IMAD.U32 R6, R6, 0x10000, RZ ;  /* 0x0001000006067824 */ /* 0x000fca00078e00ff */
[----:B------:R-:W-:Y:S01]  /*0520*/  LOP3.LUT R0, R6, R7, R0, 0xfe, !PT ;  /* 0x0000000706007212 */ /* 0x000fe200078efe00 */
[----:B--2---:R-:W-:-:S05]  /*0530*/  IMAD.SHL.U32 R5, R5, 0x1000000, RZ ;  /* 0x0100000005057824 */ /* 0x004fca00078e00ff */
[----:B------:R-:W-:-:S05]  /*0540*/  LOP3.LUT R5, R0, R5, RZ, 0xfc, !PT ;  /* 0x0000000500057212 */ /* 0x000fca00078efcff */
[----:B------:R-:W-:Y:S01]  /*0550*/  STG.E desc[UR4][R2.64], R5 ;  /* 0x0000000502007986 */ /* 0x000fe2000c101904 */
[----:B------:R-:W-:Y:S05]  /*0560*/  EXIT ;  /* 0x000000000000794d */ /* 0x000fea0003800000 */
.L_x_6:
[----:B------:R-:W-:-:S00]  /*0570*/  BRA `(.L_x_6) ;  /* 0xfffffffc00fc7947 */ /* 0x000fc0000383ffff */
[----:B------:R-:W-:-:S00]  /*0580*/  NOP ;  /* 0x0000000000007918 */ /* 0x000fc00000000000 */
[----:B------:R-:W-:-:S00]  /*0590*/  NOP ;  /* 0x0000000000007918 */ /* 0x000fc00000000000 */
[----:B------:R-:W-:-:S00]  /*05a0*/  NOP ;  /* 0x0000000000007918 */ /* 0x000fc00000000000 */
[----:B------:R-:W-:-:S00]  /*05b0*/  NOP ;  /* 0x0000000000007918 */ /* 0x000fc00000000000 */
[----:B------:R-:W-:-:S00]  /*05c0*/  NOP ;  /* 0x0000000000007918 */ /* 0x000fc00000000000 */
[----:B------:R-:W-:-:S00]  /*05d0*/  NOP ;  /* 0x0000000000007918 */ /* 0x000fc00000000000 */
[----:B------:R-:W-:-:S00]  /*05e0*/  NOP ;  /* 0x0000000000007918 */ /* 0x000fc00000000000 */
[----:B------:R-:W-:-:S00]  /*05f0*/  NOP ;  /* 0x0000000000007918 */ /* 0x000fc00000000000 */
.L_x_7:


//--------------------- .nv.shared.reserved.0     --------------------------
	.section	.nv.shared.reserved.0,"aw",@nobits
	.weak		__nv_reservedSMEM_offset_0_alias
	.size		__nv_reservedSMEM_offset_0_alias, 0, 64
	.other		__nv_reservedSMEM_offset_0_alias,@"STO_CUDA_RESERVED_SHARED STV_DEFAULT"
__nv_reservedSMEM_offset_0_alias:
	.zero		0
	.zero		64


//--------------------- .nv.constant0._Z4blurPi   --------------------------
	.section	.nv.constant0._Z4blurPi,"a",@progbits
	.sectionflags	@""
	.align	4
.nv.constant0._Z4blurPi:
	.zero		904


//--------------------- SYMBOLS --------------------------

	.type		.nv.reservedSmem.offset0,@object
	.size		.nv.reservedSmem.offset0,0x4
